//
// Generated by NVIDIA NVVM Compiler
//
// Compiler Build ID: CL-36424714
// Cuda compilation tools, release 13.0, V13.0.88
// Based on NVVM 20.0.0
//

.version 9.0
.target sm_100
.address_size 64

	// .globl	default_function_kernel

.visible .entry default_function_kernel(
	.param .u64 .ptr .align 1 default_function_kernel_param_0,
	.param .u64 .ptr .align 1 default_function_kernel_param_1
)
.maxntid 16
{
	.reg .pred 	%p<2>;
	.reg .b32 	%r<8>;
	.reg .b32 	%f<3>;
	.reg .b64 	%rd<8>;

	ld.param.u64 	%rd1, [default_function_kernel_param_0];
	ld.param.u64 	%rd2, [default_function_kernel_param_1];
	mov.u32 	%r1, %ctaid.x;
	shl.b32 	%r3, %r1, 1;
	mov.u32 	%r2, %tid.x;
	shr.u32 	%r4, %r2, 3;
	or.b32  	%r5, %r3, %r4;
	setp.gt.u32 	%p1, %r5, 314;
	@%p1 bra 	$L__BB0_2;
	cvta.to.global.u64 	%rd3, %rd2;
	cvta.to.global.u64 	%rd4, %rd1;
	shl.b32 	%r6, %r1, 4;
	or.b32  	%r7, %r6, %r2;
	mul.wide.u32 	%rd5, %r7, 4;
	add.s64 	%rd6, %rd3, %rd5;
	ld.global.nc.f32 	%f1, [%rd6];
	max.f32 	%f2, %f1, 0f00000000;
	add.s64 	%rd7, %rd4, %rd5;
	st.global.f32 	[%rd7], %f2;
$L__BB0_2:
	ret;

}


// ===== COMPILED SASS (sm_100) =====

	.target	sm_100

	.elftype	@"ET_EXEC"


//--------------------- .note.nv.tkinfo           --------------------------
	.section	.note.nv.tkinfo,"",@"SHT_NOTE"
	.sectionflags	@"SHF_NOTE_NV_TKINFO"
	.tkinfo
        /*0018*/ 	.word	0x00000002
        /*0030*/ 	.string	""
        /*0030*/ 	.string	"ptxas"
        /*0030*/ 	.string	"Cuda compilation tools, release 13.0, V13.0.88"
        /*0030*/ 	.string	"Build cuda_13.0.r13.0/compiler.36424714_0"
        /*0030*/ 	.string	"-arch sm_100 -m 64 "



//--------------------- .note.nv.cuinfo           --------------------------
	.section	.note.nv.cuinfo,"",@"SHT_NOTE"
	.sectionflags	@"SHF_NOTE_NV_CUINFO"
        /*0018*/ 	.short	0x0002
        /*001a*/ 	.short	0x0064
        /*001c*/ 	.short	0x0082
	.zero		2


//--------------------- .nv.info                  --------------------------
	.section	.nv.info,"",@"SHT_CUDA_INFO"
	.align	4


	//----- nvinfo : EIATTR_REGCOUNT
	.align		4
        /*0000*/ 	.byte	0x04, 0x2f
        /*0002*/ 	.short	(.L_1 - .L_0)
	.align		4
.L_0:
        /*0004*/ 	.word	index@(default_function_kernel)
        /*0008*/ 	.word	0x0000000a


	//----- nvinfo : EIATTR_FRAME_SIZE
	.align		4
.L_1:
        /*000c*/ 	.byte	0x04, 0x11
        /*000e*/ 	.short	(.L_3 - .L_2)
	.align		4
.L_2:
        /*0010*/ 	.word	index@(default_function_kernel)
        /*0014*/ 	.word	0x00000000


	//----- nvinfo : EIATTR_MIN_STACK_SIZE
	.align		4
.L_3:
        /*0018*/ 	.byte	0x04, 0x12
        /*001a*/ 	.short	(.L_5 - .L_4)
	.align		4
.L_4:
        /*001c*/ 	.word	index@(default_function_kernel)
        /*0020*/ 	.word	0x00000000
.L_5:


//--------------------- .nv.compat                --------------------------
	.section	.nv.compat,"",@"SHT_CUDA_COMPAT_INFO"
	.align	4
        /*0000*/ 	.byte	0x02, 0x09, 0x00, 0x00, 0x02, 0x02, 0x01, 0x00, 0x02, 0x05, 0x05, 0x00, 0x03, 0x07, 0x01, 0x01
        /*0010*/ 	.byte	0x02, 0x03, 0x00, 0x00, 0x02, 0x06, 0x01, 0x00, 0x04, 0x0b, 0x08, 0x00, 0x09, 0x00, 0x00, 0x00
        /*0020*/ 	.byte	0x00, 0x00, 0x00, 0x00


//--------------------- .nv.info.default_function_kernel --------------------------
	.section	.nv.info.default_function_kernel,"",@"SHT_CUDA_INFO"
	.sectionflags	@""
	.align	4


	//----- nvinfo : EIATTR_CUDA_API_VERSION
	.align		4
        /*0000*/ 	.byte	0x04, 0x37
        /*0002*/ 	.short	(.L_7 - .L_6)
.L_6:
        /*0004*/ 	.word	0x00000082


	//----- nvinfo : EIATTR_KPARAM_INFO
	.align		4
.L_7:
        /*0008*/ 	.byte	0x04, 0x17
        /*000a*/ 	.short	(.L_9 - .L_8)
.L_8:
        /*000c*/ 	.word	0x00000000
        /*0010*/ 	.short	0x0001
        /*0012*/ 	.short	0x0008
        /*0014*/ 	.byte	0x00, 0xf5, 0x21, 0x00


	//----- nvinfo : EIATTR_KPARAM_INFO
	.align		4
.L_9:
        /*0018*/ 	.byte	0x04, 0x17
        /*001a*/ 	.short	(.L_11 - .L_10)
.L_10:
        /*001c*/ 	.word	0x00000000
        /*0020*/ 	.short	0x0000
        /*0022*/ 	.short	0x0000
        /*0024*/ 	.byte	0x00, 0xf5, 0x21, 0x00


	//----- nvinfo : EIATTR_SPARSE_MMA_MASK
	.align		4
.L_11:
        /*0028*/ 	.byte	0x03, 0x50
        /*002a*/ 	.short	0x0000


	//----- nvinfo : EIATTR_MAXREG_COUNT
	.align		4
        /*002c*/ 	.byte	0x03, 0x1b
        /*002e*/ 	.short	0x00ff


	//----- nvinfo : EIATTR_MERCURY_ISA_VERSION
	.align		4
        /*0030*/ 	.byte	0x03, 0x5f
        /*0032*/ 	.short	0x0101


	//----- nvinfo : EIATTR_VRC_CTA_INIT_COUNT
	.align		4
        /*0034*/ 	.byte	0x02, 0x4a
	.zero		1
	.zero		1


	//----- nvinfo : EIATTR_EXIT_INSTR_OFFSETS
	.align		4
        /*0038*/ 	.byte	0x04, 0x1c
        /*003a*/ 	.short	(.L_13 - .L_12)


	//   ....[0]....
.L_12:
        /*003c*/ 	.word	0x00000070


	//   ....[1]....
        /*0040*/ 	.word	0x00000120


	//----- nvinfo : EIATTR_MAX_THREADS
	.align		4
.L_13:
        /*0044*/ 	.byte	0x04, 0x05
        /*0046*/ 	.short	(.L_15 - .L_14)
.L_14:
        /*0048*/ 	.word	0x00000010
        /*004c*/ 	.word	0x00000001
        /*0050*/ 	.word	0x00000001


	//----- nvinfo : EIATTR_CBANK_PARAM_SIZE
	.align		4
.L_15:
        /*0054*/ 	.byte	0x03, 0x19
        /*0056*/ 	.short	0x0010


	//----- nvinfo : EIATTR_PARAM_CBANK
	.align		4
        /*0058*/ 	.byte	0x04, 0x0a
        /*005a*/ 	.short	(.L_17 - .L_16)
	.align		4
.L_16:
        /*005c*/ 	.word	index@(.nv.constant0.default_function_kernel)
        /*0060*/ 	.short	0x0380
        /*0062*/ 	.short	0x0010


	//----- nvinfo : EIATTR_SW_WAR
	.align		4
.L_17:
        /*0064*/ 	.byte	0x04, 0x36
        /*0066*/ 	.short	(.L_19 - .L_18)
.L_18:
        /*0068*/ 	.word	0x00000008
.L_19:


//--------------------- .nv.callgraph             --------------------------
	.section	.nv.callgraph,"",@"SHT_CUDA_CALLGRAPH"
	.align	4
	.sectionentsize	8
	.align		4
        /*0000*/ 	.word	0x00000000
	.align		4
        /*0004*/ 	.word	0xffffffff
	.align		4
        /*0008*/ 	.word	0x00000000
	.align		4
        /*000c*/ 	.word	0xfffffffe
	.align		4
        /*0010*/ 	.word	0x00000000
	.align		4
        /*0014*/ 	.word	0xfffffffd
	.align		4
        /*0018*/ 	.word	0x00000000
	.align		4
        /*001c*/ 	.word	0xfffffffc


//--------------------- .text.default_function_kernel --------------------------
	.section	.text.default_function_kernel,"ax",@progbits
	.align	128
        .global         default_function_kernel
        .type           default_function_kernel,@function
        .size           default_function_kernel,(.L_x_1 - default_function_kernel)
        .other          default_function_kernel,@"STO_CUDA_ENTRY STV_DEFAULT"
default_function_kernel:
.text.default_function_kernel:
[----:B------:R-:W-:Y:S01]  /*0000*/  LDC R1, c[0x0][0x37c] ;  /* 0x0000df00ff017b82 */ /* 0x000fe20000000800 */
[----:B------:R-:W0:Y:S07]  /*0010*/  S2R R7, SR_TID.X ;  /* 0x0000000000077919 */ /* 0x000e2e0000002100 */
[----:B------:R-:W1:Y:S02]  /*0020*/  S2UR UR5, SR_CTAID.X ;  /* 0x00000000000579c3 */ /* 0x000e640000002500 */
[----:B-1----:R-:W-:Y:S01]  /*0030*/  USHF.L.U32 UR4, UR5, 0x1, URZ ;  /* 0x0000000105047899 */ /* 0x002fe200080006ff */
[----:B0-----:R-:W-:-:S05]  /*0040*/  SHF.R.U32.HI R0, RZ, 0x3, R7 ;  /* 0x00000003ff007819 */ /* 0x001fca0000011607 */
[----:B------:R-:W-:-:S04]  /*0050*/  LOP3.LUT R0, R0, UR4, RZ, 0xfc, !PT ;  /* 0x0000000400007c12 */ /* 0x000fc8000f8efcff */
[----:B------:R-:W-:-:S13]  /*0060*/  ISETP.GT.U32.AND P0, PT, R0, 0x13a, PT ;  /* 0x0000013a0000780c */ /* 0x000fda0003f04070 */
[----:B------:R-:W-:Y:S05]  /*0070*/  @P0 EXIT ;  /* 0x000000000000094d */ /* 0x000fea0003800000 */
[----:B------:R-:W0:Y:S01]  /*0080*/  LDC.64 R2, c[0x0][0x388] ;  /* 0x0000e200ff027b82 */ /* 0x000e220000000a00 */
[----:B------:R-:W1:Y:S01]  /*0090*/  LDCU.64 UR6, c[0x0][0x358] ;  /* 0x00006b00ff0677ac */ /* 0x000e620008000a00 */
[----:B------:R-:W-:-:S06]  /*00a0*/  USHF.L.U32 UR4, UR5, 0x4, URZ ;  /* 0x0000000405047899 */ /* 0x000fcc00080006ff */
[----:B------:R-:W2:Y:S01]  /*00b0*/  LDC.64 R4, c[0x0][0x380] ;  /* 0x0000e000ff047b82 */ /* 0x000ea20000000a00 */
[----:B------:R-:W-:-:S05]  /*00c0*/  LOP3.LUT R7, R7, UR4, RZ, 0xfc, !PT ;  /* 0x0000000407077c12 */ /* 0x000fca000f8efcff */
[----:B0-----:R-:W-:-:S06]  /*00d0*/  IMAD.WIDE.U32 R2, R7, 0x4, R2 ;  /* 0x0000000407027825 */ /* 0x001fcc00078e0002 */
[----:B-1----:R-:W3:Y:S01]  /*00e0*/  LDG.E.CONSTANT R2, desc[UR6][R2.64] ;  /* 0x0000000602027981 */ /* 0x002ee2000c1e9900 */
[----:B--2---:R-:W-:Y:S01]  /*00f0*/  IMAD.WIDE.U32 R4, R7, 0x4, R4 ;  /* 0x0000000407047825 */ /* 0x004fe200078e0004 */
[----:B---3--:R-:W-:-:S05]  /*0100*/  FMNMX R7, RZ, R2, !PT ;  /* 0x00000002ff077209 */ /* 0x008fca0007800000 */
[----:B------:R-:W-:Y:S01]  /*0110*/  STG.E desc[UR6][R4.64], R7 ;  /* 0x0000000704007986 */ /* 0x000fe2000c101906 */
[----:B------:R-:W-:Y:S05]  /*0120*/  EXIT ;  /* 0x000000000000794d */ /* 0x000fea0003800000 */
.L_x_0:
[----:B------:R-:W-:-:S00]  /*0130*/  BRA `(.L_x_0) ;  /* 0xfffffffc00fc7947 */ /* 0x000fc0000383ffff */
[----:B------:R-:W-:-:S00]  /*0140*/  NOP ;  /* 0x0000000000007918 */ /* 0x000fc00000000000 */
        /* <DEDUP_REMOVED lines=11> */
.L_x_1:


//--------------------- .nv.shared.reserved.0     --------------------------
	.section	.nv.shared.reserved.0,"aw",@nobits
	.weak		__nv_reservedSMEM_offset_0_alias
	.size		__nv_reservedSMEM_offset_0_alias, 0, 64
	.other		__nv_reservedSMEM_offset_0_alias,@"STO_CUDA_RESERVED_SHARED STV_DEFAULT"
__nv_reservedSMEM_offset_0_alias:
	.zero		0
	.zero		64


//--------------------- .nv.constant0.default_function_kernel --------------------------
	.section	.nv.constant0.default_function_kernel,"a",@progbits
	.sectionflags	@""
	.align	4
.nv.constant0.default_function_kernel:
	.zero		912


//--------------------- SYMBOLS --------------------------

	.type		.nv.reservedSmem.offset0,@object
	.size		.nv.reservedSmem.offset0,0x4
